//
// Generated by NVIDIA NVVM Compiler
//
// Compiler Build ID: CL-36424714
// Cuda compilation tools, release 13.0, V13.0.88
// Based on NVVM 20.0.0
//

.version 9.0
.target sm_100
.address_size 64

	// .globl	_Z19updateStarPositionsPffi
.global .align 4 .b8 __cudart_i2opi_f[24] = {65, 144, 67, 60, 153, 149, 98, 219, 192, 221, 52, 245, 209, 87, 39, 252, 41, 21, 68, 78, 110, 131, 249, 162};

.visible .entry _Z19updateStarPositionsPffi(
	.param .u64 .ptr .align 1 _Z19updateStarPositionsPffi_param_0,
	.param .f32 _Z19updateStarPositionsPffi_param_1,
	.param .u32 _Z19updateStarPositionsPffi_param_2
)
{
	.local .align 4 .b8 	__local_depot0[28];
	.reg .b64 	%SP;
	.reg .b64 	%SPL;
	.reg .pred 	%p<19>;
	.reg .b32 	%r<99>;
	.reg .b32 	%f<62>;
	.reg .b64 	%rd<43>;
	.reg .b64 	%fd<5>;

	mov.u64 	%SPL, __local_depot0;
	ld.param.u64 	%rd17, [_Z19updateStarPositionsPffi_param_0];
	ld.param.f32 	%f13, [_Z19updateStarPositionsPffi_param_1];
	ld.param.u32 	%r29, [_Z19updateStarPositionsPffi_param_2];
	add.u64 	%rd1, %SPL, 0;
	mov.u32 	%r30, %ctaid.x;
	mov.u32 	%r31, %ntid.x;
	mov.u32 	%r32, %tid.x;
	mad.lo.s32 	%r1, %r30, %r31, %r32;
	setp.ge.s32 	%p1, %r1, %r29;
	@%p1 bra 	$L__BB0_20;
	cvta.to.global.u64 	%rd19, %rd17;
	mul.lo.s32 	%r33, %r1, 3;
	mul.wide.s32 	%rd20, %r33, 4;
	add.s64 	%rd2, %rd19, %rd20;
	ld.global.f32 	%f1, [%rd2+8];
	cvt.rn.f32.s32 	%f14, %r1;
	add.f32 	%f2, %f13, %f14;
	mul.f32 	%f15, %f2, 0f3F22F983;
	cvt.rni.s32.f32 	%r98, %f15;
	cvt.rn.f32.s32 	%f16, %r98;
	fma.rn.f32 	%f17, %f16, 0fBFC90FDA, %f2;
	fma.rn.f32 	%f18, %f16, 0fB3A22168, %f17;
	fma.rn.f32 	%f60, %f16, 0fA7C234C5, %f18;
	abs.f32 	%f4, %f2;
	setp.ltu.f32 	%p2, %f4, 0f47CE4780;
	mov.u32 	%r94, %r98;
	mov.f32 	%f59, %f60;
	@%p2 bra 	$L__BB0_9;
	setp.neu.f32 	%p3, %f4, 0f7F800000;
	@%p3 bra 	$L__BB0_4;
	mov.f32 	%f21, 0f00000000;
	mul.rn.f32 	%f59, %f2, %f21;
	mov.b32 	%r94, 0;
	bra.uni 	$L__BB0_9;
$L__BB0_4:
	mov.b32 	%r3, %f2;
	shl.b32 	%r35, %r3, 8;
	or.b32  	%r4, %r35, -2147483648;
	mov.b64 	%rd39, 0;
	mov.b32 	%r91, 0;
	mov.u64 	%rd37, __cudart_i2opi_f;
	mov.u64 	%rd38, %rd1;
$L__BB0_5:
	.pragma "nounroll";
	ld.global.nc.u32 	%r36, [%rd37];
	mad.wide.u32 	%rd23, %r36, %r4, %rd39;
	shr.u64 	%rd39, %rd23, 32;
	st.local.u32 	[%rd38], %rd23;
	add.s32 	%r91, %r91, 1;
	add.s64 	%rd38, %rd38, 4;
	add.s64 	%rd37, %rd37, 4;
	setp.ne.s32 	%p4, %r91, 6;
	@%p4 bra 	$L__BB0_5;
	shr.u32 	%r37, %r3, 23;
	st.local.u32 	[%rd1+24], %rd39;
	and.b32  	%r7, %r37, 31;
	and.b32  	%r38, %r37, 224;
	add.s32 	%r39, %r38, -128;
	shr.u32 	%r40, %r39, 5;
	mul.wide.u32 	%rd24, %r40, 4;
	sub.s64 	%rd9, %rd1, %rd24;
	ld.local.u32 	%r92, [%rd9+24];
	ld.local.u32 	%r93, [%rd9+20];
	setp.eq.s32 	%p5, %r7, 0;
	@%p5 bra 	$L__BB0_8;
	shf.l.wrap.b32 	%r92, %r93, %r92, %r7;
	ld.local.u32 	%r41, [%rd9+16];
	shf.l.wrap.b32 	%r93, %r41, %r93, %r7;
$L__BB0_8:
	shr.u32 	%r42, %r92, 30;
	shf.l.wrap.b32 	%r43, %r93, %r92, 2;
	shl.b32 	%r44, %r93, 2;
	shr.u32 	%r45, %r43, 31;
	add.s32 	%r46, %r45, %r42;
	neg.s32 	%r47, %r46;
	setp.lt.s32 	%p6, %r3, 0;
	selp.b32 	%r94, %r47, %r46, %p6;
	xor.b32  	%r48, %r43, %r3;
	shr.s32 	%r49, %r43, 31;
	xor.b32  	%r50, %r49, %r43;
	xor.b32  	%r51, %r49, %r44;
	cvt.u64.u32 	%rd25, %r50;
	shl.b64 	%rd26, %rd25, 32;
	cvt.u64.u32 	%rd27, %r51;
	or.b64  	%rd28, %rd26, %rd27;
	cvt.rn.f64.s64 	%fd1, %rd28;
	mul.f64 	%fd2, %fd1, 0d3BF921FB54442D19;
	cvt.rn.f32.f64 	%f19, %fd2;
	neg.f32 	%f20, %f19;
	setp.lt.s32 	%p7, %r48, 0;
	selp.f32 	%f59, %f20, %f19, %p7;
$L__BB0_9:
	setp.ltu.f32 	%p8, %f4, 0f47CE4780;
	mul.rn.f32 	%f22, %f59, %f59;
	and.b32  	%r53, %r94, 1;
	setp.eq.b32 	%p9, %r53, 1;
	selp.f32 	%f23, 0f3F800000, %f59, %p9;
	fma.rn.f32 	%f24, %f22, %f23, 0f00000000;
	fma.rn.f32 	%f25, %f22, 0f37CBAC00, 0fBAB607ED;
	selp.f32 	%f26, %f25, 0fB94D4153, %p9;
	selp.f32 	%f27, 0f3D2AAABB, 0f3C0885E4, %p9;
	fma.rn.f32 	%f28, %f26, %f22, %f27;
	selp.f32 	%f29, 0fBEFFFFFF, 0fBE2AAAA8, %p9;
	fma.rn.f32 	%f30, %f28, %f22, %f29;
	fma.rn.f32 	%f31, %f30, %f24, %f23;
	and.b32  	%r54, %r94, 2;
	setp.eq.s32 	%p10, %r54, 0;
	mov.f32 	%f32, 0f00000000;
	sub.f32 	%f33, %f32, %f31;
	selp.f32 	%f34, %f31, %f33, %p10;
	st.global.f32 	[%rd2], %f34;
	@%p8 bra 	$L__BB0_17;
	setp.neu.f32 	%p11, %f4, 0f7F800000;
	@%p11 bra 	$L__BB0_12;
	mov.f32 	%f37, 0f00000000;
	mul.rn.f32 	%f60, %f2, %f37;
	mov.b32 	%r98, 0;
	bra.uni 	$L__BB0_17;
$L__BB0_12:
	mov.b32 	%r16, %f2;
	shl.b32 	%r56, %r16, 8;
	or.b32  	%r17, %r56, -2147483648;
	mov.b64 	%rd42, 0;
	mov.b32 	%r95, 0;
	mov.u64 	%rd40, __cudart_i2opi_f;
	mov.u64 	%rd41, %rd1;
$L__BB0_13:
	.pragma "nounroll";
	ld.global.nc.u32 	%r57, [%rd40];
	mad.wide.u32 	%rd31, %r57, %r17, %rd42;
	shr.u64 	%rd42, %rd31, 32;
	st.local.u32 	[%rd41], %rd31;
	add.s32 	%r95, %r95, 1;
	add.s64 	%rd41, %rd41, 4;
	add.s64 	%rd40, %rd40, 4;
	setp.ne.s32 	%p12, %r95, 6;
	@%p12 bra 	$L__BB0_13;
	shr.u32 	%r58, %r16, 23;
	st.local.u32 	[%rd1+24], %rd42;
	and.b32  	%r20, %r58, 31;
	and.b32  	%r59, %r58, 224;
	add.s32 	%r60, %r59, -128;
	shr.u32 	%r61, %r60, 5;
	mul.wide.u32 	%rd32, %r61, 4;
	sub.s64 	%rd16, %rd1, %rd32;
	ld.local.u32 	%r96, [%rd16+24];
	ld.local.u32 	%r97, [%rd16+20];
	setp.eq.s32 	%p13, %r20, 0;
	@%p13 bra 	$L__BB0_16;
	shf.l.wrap.b32 	%r96, %r97, %r96, %r20;
	ld.local.u32 	%r62, [%rd16+16];
	shf.l.wrap.b32 	%r97, %r62, %r97, %r20;
$L__BB0_16:
	shr.u32 	%r63, %r96, 30;
	shf.l.wrap.b32 	%r64, %r97, %r96, 2;
	shl.b32 	%r65, %r97, 2;
	shr.u32 	%r66, %r64, 31;
	add.s32 	%r67, %r66, %r63;
	neg.s32 	%r68, %r67;
	setp.lt.s32 	%p14, %r16, 0;
	selp.b32 	%r98, %r68, %r67, %p14;
	xor.b32  	%r69, %r64, %r16;
	shr.s32 	%r70, %r64, 31;
	xor.b32  	%r71, %r70, %r64;
	xor.b32  	%r72, %r70, %r65;
	cvt.u64.u32 	%rd33, %r71;
	shl.b64 	%rd34, %rd33, 32;
	cvt.u64.u32 	%rd35, %r72;
	or.b64  	%rd36, %rd34, %rd35;
	cvt.rn.f64.s64 	%fd3, %rd36;
	mul.f64 	%fd4, %fd3, 0d3BF921FB54442D19;
	cvt.rn.f32.f64 	%f35, %fd4;
	neg.f32 	%f36, %f35;
	setp.lt.s32 	%p15, %r69, 0;
	selp.f32 	%f60, %f36, %f35, %p15;
$L__BB0_17:
	add.s32 	%r74, %r98, 1;
	mul.rn.f32 	%f38, %f60, %f60;
	and.b32  	%r75, %r98, 1;
	setp.eq.b32 	%p16, %r75, 1;
	selp.f32 	%f39, %f60, 0f3F800000, %p16;
	fma.rn.f32 	%f40, %f38, %f39, 0f00000000;
	fma.rn.f32 	%f41, %f38, 0f37CBAC00, 0fBAB607ED;
	selp.f32 	%f42, 0fB94D4153, %f41, %p16;
	selp.f32 	%f43, 0f3C0885E4, 0f3D2AAABB, %p16;
	fma.rn.f32 	%f44, %f42, %f38, %f43;
	selp.f32 	%f45, 0fBE2AAAA8, 0fBEFFFFFF, %p16;
	fma.rn.f32 	%f46, %f44, %f38, %f45;
	fma.rn.f32 	%f47, %f46, %f40, %f39;
	and.b32  	%r76, %r74, 2;
	setp.eq.s32 	%p17, %r76, 0;
	mov.f32 	%f48, 0f00000000;
	sub.f32 	%f49, %f48, %f47;
	selp.f32 	%f50, %f47, %f49, %p17;
	st.global.f32 	[%rd2+4], %f50;
	add.f32 	%f61, %f1, 0f3B83126F;
	setp.leu.f32 	%p18, %f61, 0f3F800000;
	@%p18 bra 	$L__BB0_19;
	mul.f32 	%f52, %f13, 0f447A0000;
	cvt.rzi.s32.f32 	%r77, %f52;
	add.s32 	%r78, %r77, %r1;
	mad.lo.s32 	%r79, %r78, 1103515245, 12345;
	shr.s32 	%r80, %r79, 31;
	shr.u32 	%r81, %r80, 16;
	add.s32 	%r82, %r79, %r81;
	shr.u32 	%r83, %r82, 16;
	and.b32  	%r84, %r83, 32767;
	cvt.rn.f32.u32 	%f53, %r84;
	mul.f32 	%f54, %f53, 0f38000000;
	fma.rn.f32 	%f55, %f54, 0f40000000, 0fBF800000;
	st.global.f32 	[%rd2], %f55;
	mad.lo.s32 	%r85, %r1, 1103515245, -865315532;
	shr.s32 	%r86, %r85, 31;
	shr.u32 	%r87, %r86, 16;
	add.s32 	%r88, %r85, %r87;
	shr.u32 	%r89, %r88, 16;
	and.b32  	%r90, %r89, 32767;
	cvt.rn.f32.u32 	%f56, %r90;
	mul.f32 	%f57, %f56, 0f38000000;
	fma.rn.f32 	%f58, %f57, 0f40000000, 0fBF800000;
	st.global.f32 	[%rd2+4], %f58;
	mov.f32 	%f61, 0fBF800000;
$L__BB0_19:
	st.global.f32 	[%rd2+8], %f61;
$L__BB0_20:
	ret;

}


// ===== COMPILED SASS (sm_100) =====

	.target	sm_100

	.elftype	@"ET_EXEC"


//--------------------- .note.nv.tkinfo           --------------------------
	.section	.note.nv.tkinfo,"",@"SHT_NOTE"
	.sectionflags	@"SHF_NOTE_NV_TKINFO"
	.tkinfo
        /*0018*/ 	.word	0x00000002
        /*0030*/ 	.string	""
        /*0030*/ 	.string	"ptxas"
        /*0030*/ 	.string	"Cuda compilation tools, release 13.0, V13.0.88"
        /*0030*/ 	.string	"Build cuda_13.0.r13.0/compiler.36424714_0"
        /*0030*/ 	.string	"-arch sm_100 -m 64 "



//--------------------- .note.nv.cuinfo           --------------------------
	.section	.note.nv.cuinfo,"",@"SHT_NOTE"
	.sectionflags	@"SHF_NOTE_NV_CUINFO"
        /*0018*/ 	.short	0x0002
        /*001a*/ 	.short	0x0064
        /*001c*/ 	.short	0x0082
	.zero		2


//--------------------- .nv.info                  --------------------------
	.section	.nv.info,"",@"SHT_CUDA_INFO"
	.align	4


	//----- nvinfo : EIATTR_REGCOUNT
	.align		4
        /*0000*/ 	.byte	0x04, 0x2f
        /*0002*/ 	.short	(.L_2 - .L_1)
	.align		4
.L_1:
        /*0004*/ 	.word	index@(_Z19updateStarPositionsPffi)
        /*0008*/ 	.word	0x00000019


	//----- nvinfo : EIATTR_FRAME_SIZE
	.align		4
.L_2:
        /*000c*/ 	.byte	0x04, 0x11
        /*000e*/ 	.short	(.L_4 - .L_3)
	.align		4
.L_3:
        /*0010*/ 	.word	index@(_Z19updateStarPositionsPffi)
        /*0014*/ 	.word	0x00000000


	//----- nvinfo : EIATTR_MIN_STACK_SIZE
	.align		4
.L_4:
        /*0018*/ 	.byte	0x04, 0x12
        /*001a*/ 	.short	(.L_6 - .L_5)
	.align		4
.L_5:
        /*001c*/ 	.word	index@(_Z19updateStarPositionsPffi)
        /*0020*/ 	.word	0x00000000
.L_6:


//--------------------- .nv.compat                --------------------------
	.section	.nv.compat,"",@"SHT_CUDA_COMPAT_INFO"
	.align	4
        /*0000*/ 	.byte	0x02, 0x09, 0x00, 0x00, 0x02, 0x02, 0x01, 0x00, 0x02, 0x05, 0x05, 0x00, 0x03, 0x07, 0x01, 0x01
        /*0010*/ 	.byte	0x02, 0x03, 0x00, 0x00, 0x02, 0x06, 0x01, 0x00, 0x04, 0x0b, 0x08, 0x00, 0x01, 0x00, 0x00, 0x00
        /*0020*/ 	.byte	0x00, 0x00, 0x00, 0x00


//--------------------- .nv.info._Z19updateStarPositionsPffi --------------------------
	.section	.nv.info._Z19updateStarPositionsPffi,"",@"SHT_CUDA_INFO"
	.sectionflags	@""
	.align	4


	//----- nvinfo : EIATTR_CUDA_API_VERSION
	.align		4
        /*0000*/ 	.byte	0x04, 0x37
        /*0002*/ 	.short	(.L_8 - .L_7)
.L_7:
        /*0004*/ 	.word	0x00000082


	//----- nvinfo : EIATTR_KPARAM_INFO
	.align		4
.L_8:
        /*0008*/ 	.byte	0x04, 0x17
        /*000a*/ 	.short	(.L_10 - .L_9)
.L_9:
        /*000c*/ 	.word	0x00000000
        /*0010*/ 	.short	0x0002
        /*0012*/ 	.short	0x000c
        /*0014*/ 	.byte	0x00, 0xf0, 0x11, 0x00


	//----- nvinfo : EIATTR_KPARAM_INFO
	.align		4
.L_10:
        /*0018*/ 	.byte	0x04, 0x17
        /*001a*/ 	.short	(.L_12 - .L_11)
.L_11:
        /*001c*/ 	.word	0x00000000
        /*0020*/ 	.short	0x0001
        /*0022*/ 	.short	0x0008
        /*0024*/ 	.byte	0x00, 0xf0, 0x11, 0x00


	//----- nvinfo : EIATTR_KPARAM_INFO
	.align		4
.L_12:
        /*0028*/ 	.byte	0x04, 0x17
        /*002a*/ 	.short	(.L_14 - .L_13)
.L_13:
        /*002c*/ 	.word	0x00000000
        /*0030*/ 	.short	0x0000
        /*0032*/ 	.short	0x0000
        /*0034*/ 	.byte	0x00, 0xf5, 0x21, 0x00


	//----- nvinfo : EIATTR_SPARSE_MMA_MASK
	.align		4
.L_14:
        /*0038*/ 	.byte	0x03, 0x50
        /*003a*/ 	.short	0x0000


	//----- nvinfo : EIATTR_MAXREG_COUNT
	.align		4
        /*003c*/ 	.byte	0x03, 0x1b
        /*003e*/ 	.short	0x00ff


	//----- nvinfo : EIATTR_MERCURY_ISA_VERSION
	.align		4
        /*0040*/ 	.byte	0x03, 0x5f
        /*0042*/ 	.short	0x0101


	//----- nvinfo : EIATTR_VRC_CTA_INIT_COUNT
	.align		4
        /*0044*/ 	.byte	0x02, 0x4a
	.zero		1
	.zero		1


	//----- nvinfo : EIATTR_EXIT_INSTR_OFFSETS
	.align		4
        /*0048*/ 	.byte	0x04, 0x1c
        /*004a*/ 	.short	(.L_16 - .L_15)


	//   ....[0]....
.L_15:
        /*004c*/ 	.word	0x00000070


	//   ....[1]....
        /*0050*/ 	.word	0x00001210


	//----- nvinfo : EIATTR_CRS_STACK_SIZE
	.align		4
.L_16:
        /*0054*/ 	.byte	0x04, 0x1e
        /*0056*/ 	.short	(.L_18 - .L_17)
.L_17:
        /*0058*/ 	.word	0x00000000


	//----- nvinfo : EIATTR_CBANK_PARAM_SIZE
	.align		4
.L_18:
        /*005c*/ 	.byte	0x03, 0x19
        /*005e*/ 	.short	0x0010


	//----- nvinfo : EIATTR_PARAM_CBANK
	.align		4
        /*0060*/ 	.byte	0x04, 0x0a
        /*0062*/ 	.short	(.L_20 - .L_19)
	.align		4
.L_19:
        /*0064*/ 	.word	index@(.nv.constant0._Z19updateStarPositionsPffi)
        /*0068*/ 	.short	0x0380
        /*006a*/ 	.short	0x0010


	//----- nvinfo : EIATTR_SW_WAR
	.align		4
.L_20:
        /*006c*/ 	.byte	0x04, 0x36
        /*006e*/ 	.short	(.L_22 - .L_21)
.L_21:
        /*0070*/ 	.word	0x00000008
.L_22:


//--------------------- .nv.callgraph             --------------------------
	.section	.nv.callgraph,"",@"SHT_CUDA_CALLGRAPH"
	.align	4
	.sectionentsize	8
	.align		4
        /*0000*/ 	.word	0x00000000
	.align		4
        /*0004*/ 	.word	0xffffffff
	.align		4
        /*0008*/ 	.word	0x00000000
	.align		4
        /*000c*/ 	.word	0xfffffffe
	.align		4
        /*0010*/ 	.word	0x00000000
	.align		4
        /*0014*/ 	.word	0xfffffffd
	.align		4
        /*0018*/ 	.word	0x00000000
	.align		4
        /*001c*/ 	.word	0xfffffffc


//--------------------- .nv.constant4             --------------------------
	.section	.nv.constant4,"a",@progbits
	.align	8
	.align		8
.nv.constant4:
        /*0000*/ 	.dword	__cudart_i2opi_f


//--------------------- .text._Z19updateStarPositionsPffi --------------------------
	.section	.text._Z19updateStarPositionsPffi,"ax",@progbits
	.align	128
        .global         _Z19updateStarPositionsPffi
        .type           _Z19updateStarPositionsPffi,@function
        .size           _Z19updateStarPositionsPffi,(.L_x_13 - _Z19updateStarPositionsPffi)
        .other          _Z19updateStarPositionsPffi,@"STO_CUDA_ENTRY STV_DEFAULT"
_Z19updateStarPositionsPffi:
.text._Z19updateStarPositionsPffi:
[----:B------:R-:W-:Y:S01]  /*0000*/  LDC R1, c[0x0][0x37c] ;  /* 0x0000df00ff017b82 */ /* 0x000fe20000000800 */
[----:B------:R-:W0:Y:S07]  /*0010*/  S2R R3, SR_TID.X ;  /* 0x0000000000037919 */ /* 0x000e2e0000002100 */
[----:B------:R-:W0:Y:S01]  /*0020*/  S2UR UR4, SR_CTAID.X ;  /* 0x00000000000479c3 */ /* 0x000e220000002500 */
[----:B------:R-:W1:Y:S07]  /*0030*/  LDCU UR5, c[0x0][0x38c] ;  /* 0x00007180ff0577ac */ /* 0x000e6e0008000800 */
[----:B------:R-:W0:Y:S02]  /*0040*/  LDC R8, c[0x0][0x360] ;  /* 0x0000d800ff087b82 */ /* 0x000e240000000800 */
[----:B0-----:R-:W-:-:S05]  /*0050*/  IMAD R8, R8, UR4, R3 ;  /* 0x0000000408087c24 */ /* 0x001fca000f8e0203 */
[----:B-1----:R-:W-:-:S13]  /*0060*/  ISETP.GE.AND P0, PT, R8, UR5, PT ;  /* 0x0000000508007c0c */ /* 0x002fda000bf06270 */
[----:B------:R-:W-:Y:S05]  /*0070*/  @P0 EXIT ;  /* 0x000000000000094d */ /* 0x000fea0003800000 */
[----:B------:R-:W0:Y:S01]  /*0080*/  LDC.64 R2, c[0x0][0x380] ;  /* 0x0000e000ff027b82 */ /* 0x000e220000000a00 */
[----:B------:R-:W1:Y:S01]  /*0090*/  LDCU.64 UR6, c[0x0][0x358] ;  /* 0x00006b00ff0677ac */ /* 0x000e620008000a00 */
[----:B------:R-:W-:-:S06]  /*00a0*/  IMAD R5, R8, 0x3, RZ ;  /* 0x0000000308057824 */ /* 0x000fcc00078e02ff */
[----:B------:R-:W2:Y:S01]  /*00b0*/  LDC R10, c[0x0][0x388] ;  /* 0x0000e200ff0a7b82 */ /* 0x000ea20000000800 */
[----:B0-----:R-:W-:-:S05]  /*00c0*/  IMAD.WIDE R2, R5, 0x4, R2 ;  /* 0x0000000405027825 */ /* 0x001fca00078e0202 */
[----:B-1----:R0:W5:Y:S01]  /*00d0*/  LDG.E R9, desc[UR6][R2.64+0x8] ;  /* 0x0000080602097981 */ /* 0x002162000c1e1900 */
[----:B------:R-:W-:Y:S01]  /*00e0*/  I2FP.F32.S32 R11, R8 ;  /* 0x00000008000b7245 */ /* 0x000fe20000201400 */
[----:B------:R-:W-:Y:S04]  /*00f0*/  BSSY.RECONVERGENT B0, `(.L_x_0) ;  /* 0x000006d000007945 */ /* 0x000fe80003800200 */
[----:B--2---:R-:W-:-:S04]  /*0100*/  FADD R11, R11, R10 ;  /* 0x0000000a0b0b7221 */ /* 0x004fc80000000000 */
[C---:B------:R-:W-:Y:S01]  /*0110*/  FMUL R0, R11.reuse, 0.63661974668502807617 ;  /* 0x3f22f9830b007820 */ /* 0x040fe20000400000 */
[----:B------:R-:W-:-:S04]  /*0120*/  FSETP.GE.AND P0, PT, |R11|, 105615, PT ;  /* 0x47ce47800b00780b */ /* 0x000fc80003f06200 */
[----:B------:R-:W-:Y:S01]  /*0130*/  P2R R4, PR, RZ, 0x1 ;  /* 0x00000001ff047803 */ /* 0x000fe20000000000 */
[----:B------:R-:W1:Y:S02]  /*0140*/  F2I.NTZ R0, R0 ;  /* 0x0000000000007305 */ /* 0x000e640000203100 */
[----:B-1----:R-:W-:Y:S01]  /*0150*/  I2FP.F32.S32 R14, R0 ;  /* 0x00000000000e7245 */ /* 0x002fe20000201400 */
[----:B------:R-:W-:-:S04]  /*0160*/  IMAD.MOV.U32 R13, RZ, RZ, R0 ;  /* 0x000000ffff0d7224 */ /* 0x000fc800078e0000 */
[----:B------:R-:W-:-:S04]  /*0170*/  FFMA R5, R14, -1.5707962512969970703, R11 ;  /* 0xbfc90fda0e057823 */ /* 0x000fc8000000000b */
[----:B------:R-:W-:-:S04]  /*0180*/  FFMA R5, R14, -7.5497894158615963534e-08, R5 ;  /* 0xb3a221680e057823 */ /* 0x000fc80000000005 */
[----:B------:R-:W-:-:S04]  /*0190*/  FFMA R14, R14, -5.3903029534742383927e-15, R5 ;  /* 0xa7c234c50e0e7823 */ /* 0x000fc80000000005 */
[----:B------:R-:W-:Y:S01]  /*01a0*/  IMAD.MOV.U32 R5, RZ, RZ, R14 ;  /* 0x000000ffff057224 */ /* 0x000fe200078e000e */
[----:B0-----:R-:W-:Y:S06]  /*01b0*/  @!P0 BRA `(.L_x_1) ;  /* 0x0000000400808947 */ /* 0x001fec0003800000 */
[----:B------:R-:W-:-:S13]  /*01c0*/  FSETP.NEU.AND P0, PT, |R11|, +INF , PT ;  /* 0x7f8000000b00780b */ /* 0x000fda0003f0d200 */
[----:B------:R-:W-:Y:S01]  /*01d0*/  @!P0 FMUL R5, RZ, R11 ;  /* 0x0000000bff058220 */ /* 0x000fe20000400000 */
[----:B------:R-:W-:Y:S01]  /*01e0*/  @!P0 IMAD.MOV.U32 R0, RZ, RZ, RZ ;  /* 0x000000ffff008224 */ /* 0x000fe200078e00ff */
[----:B------:R-:W-:Y:S06]  /*01f0*/  @!P0 BRA `(.L_x_1) ;  /* 0x0000000400708947 */ /* 0x000fec0003800000 */
[----:B------:R-:W-:Y:S01]  /*0200*/  IMAD.SHL.U32 R0, R11, 0x100, RZ ;  /* 0x000001000b007824 */ /* 0x000fe200078e00ff */
[----:B------:R-:W0:Y:S01]  /*0210*/  LDCU.64 UR8, c[0x4][URZ] ;  /* 0x01000000ff0877ac */ /* 0x000e220008000a00 */
[----:B------:R-:W-:Y:S02]  /*0220*/  IMAD.MOV.U32 R15, RZ, RZ, RZ ;  /* 0x000000ffff0f7224 */ /* 0x000fe400078e00ff */
[----:B------:R-:W-:Y:S01]  /*0230*/  IMAD.MOV.U32 R21, RZ, RZ, RZ ;  /* 0x000000ffff157224 */ /* 0x000fe200078e00ff */
[----:B------:R-:W-:Y:S01]  /*0240*/  LOP3.LUT R0, R0, 0x80000000, RZ, 0xfc, !PT ;  /* 0x8000000000007812 */ /* 0x000fe200078efcff */
[----:B------:R-:W-:Y:S01]  /*0250*/  UMOV UR5, URZ ;  /* 0x000000ff00057c82 */ /* 0x000fe20008000000 */
[----:B------:R-:W-:-:S05]  /*0260*/  UMOV UR4, URZ ;  /* 0x000000ff00047c82 */ /* 0x000fca0008000000 */
.L_x_2:
[----:B0-----:R-:W-:Y:S01]  /*0270*/  MOV R5, UR9 ;  /* 0x0000000900057c02 */ /* 0x001fe20008000f00 */
[----:B------:R-:W-:-:S05]  /*0280*/  IMAD.U32 R4, RZ, RZ, UR8 ;  /* 0x00000008ff047e24 */ /* 0x000fca000f8e00ff */
[----:B------:R-:W2:Y:S01]  /*0290*/  LDG.E.CONSTANT R5, desc[UR6][R4.64] ;  /* 0x0000000604057981 */ /* 0x000ea2000c1e9900 */
[----:B------:R-:W-:Y:S01]  /*02a0*/  UIADD3 UR4, UPT, UPT, UR4, 0x1, URZ ;  /* 0x0000000104047890 */ /* 0x000fe2000fffe0ff */
[C---:B------:R-:W-:Y:S01]  /*02b0*/  ISETP.EQ.AND P0, PT, R21.reuse, RZ, PT ;  /* 0x000000ff1500720c */ /* 0x040fe20003f02270 */
[----:B------:R-:W-:Y:S01]  /*02c0*/  UIADD3 UR8, UP1, UPT, UR8, 0x4, URZ ;  /* 0x0000000408087890 */ /* 0x000fe2000ff3e0ff */
[C---:B------:R-:W-:Y:S01]  /*02d0*/  ISETP.EQ.AND P1, PT, R21.reuse, 0x4, PT ;  /* 0x000000041500780c */ /* 0x040fe20003f22270 */
[----:B------:R-:W-:Y:S01]  /*02e0*/  UISETP.NE.AND UP0, UPT, UR4, 0x6, UPT ;  /* 0x000000060400788c */ /* 0x000fe2000bf05270 */
[C---:B------:R-:W-:Y:S01]  /*02f0*/  ISETP.EQ.AND P3, PT, R21.reuse, 0xc, PT ;  /* 0x0000000c1500780c */ /* 0x040fe20003f62270 */
[----:B------:R-:W-:Y:S01]  /*0300*/  UIADD3.X UR9, UPT, UPT, URZ, UR9, URZ, UP1, !UPT ;  /* 0x00000009ff097290 */ /* 0x000fe20008ffe4ff */
[C---:B------:R-:W-:Y:S02]  /*0310*/  ISETP.EQ.AND P4, PT, R21.reuse, 0x10, PT ;  /* 0x000000101500780c */ /* 0x040fe40003f82270 */
[----:B------:R-:W-:Y:S01]  /*0320*/  ISETP.EQ.AND P5, PT, R21, 0x14, PT ;  /* 0x000000141500780c */ /* 0x000fe20003fa2270 */
[----:B--2---:R-:W-:-:S03]  /*0330*/  IMAD.WIDE.U32 R6, R5, R0, RZ ;  /* 0x0000000005067225 */ /* 0x004fc600078e00ff */
[----:B------:R-:W-:-:S04]  /*0340*/  IADD3 R6, P2, PT, R6, R15, RZ ;  /* 0x0000000f06067210 */ /* 0x000fc80007f5e0ff */
[----:B------:R-:W-:Y:S01]  /*0350*/  IADD3.X R15, PT, PT, R7, UR5, RZ, P2, !PT ;  /* 0x00000005070f7c10 */ /* 0x000fe200097fe4ff */
[--C-:B------:R-:W-:Y:S01]  /*0360*/  @P0 IMAD.MOV.U32 R12, RZ, RZ, R6.reuse ;  /* 0x000000ffff0c0224 */ /* 0x100fe200078e0006 */
[C---:B------:R-:W-:Y:S01]  /*0370*/  ISETP.EQ.AND P2, PT, R21.reuse, 0x8, PT ;  /* 0x000000081500780c */ /* 0x040fe20003f42270 */
[--C-:B------:R-:W-:Y:S01]  /*0380*/  @P1 IMAD.MOV.U32 R16, RZ, RZ, R6.reuse ;  /* 0x000000ffff101224 */ /* 0x100fe200078e0006 */
[----:B------:R-:W-:Y:S01]  /*0390*/  IADD3 R21, PT, PT, R21, 0x4, RZ ;  /* 0x0000000415157810 */ /* 0x000fe20007ffe0ff */
[--C-:B------:R-:W-:Y:S02]  /*03a0*/  @P3 IMAD.MOV.U32 R18, RZ, RZ, R6.reuse ;  /* 0x000000ffff123224 */ /* 0x100fe400078e0006 */
[--C-:B------:R-:W-:Y:S02]  /*03b0*/  @P4 IMAD.MOV.U32 R19, RZ, RZ, R6.reuse ;  /* 0x000000ffff134224 */ /* 0x100fe400078e0006 */
[----:B------:R-:W-:-:S06]  /*03c0*/  @P5 IMAD.MOV.U32 R20, RZ, RZ, R6 ;  /* 0x000000ffff145224 */ /* 0x000fcc00078e0006 */
[----:B------:R-:W-:Y:S01]  /*03d0*/  @P2 IMAD.MOV.U32 R17, RZ, RZ, R6 ;  /* 0x000000ffff112224 */ /* 0x000fe200078e0006 */
[----:B------:R-:W-:Y:S06]  /*03e0*/  BRA.U UP0, `(.L_x_2) ;  /* 0xfffffffd00a07547 */ /* 0x000fec000b83ffff */
[----:B------:R-:W-:Y:S01]  /*03f0*/  SHF.R.U32.HI R4, RZ, 0x17, R11 ;  /* 0x00000017ff047819 */ /* 0x000fe2000001160b */
[----:B------:R-:W-:Y:S03]  /*0400*/  BSSY.RECONVERGENT B1, `(.L_x_3) ;  /* 0x0000029000017945 */ /* 0x000fe60003800200 */
[C---:B------:R-:W-:Y:S02]  /*0410*/  LOP3.LUT R0, R4.reuse, 0xe0, RZ, 0xc0, !PT ;  /* 0x000000e004007812 */ /* 0x040fe400078ec0ff */
[----:B------:R-:W-:-:S03]  /*0420*/  LOP3.LUT P6, RZ, R4, 0x1f, RZ, 0xc0, !PT ;  /* 0x0000001f04ff7812 */ /* 0x000fc600078cc0ff */
[----:B------:R-:W-:-:S05]  /*0430*/  VIADD R0, R0, 0xffffff80 ;  /* 0xffffff8000007836 */ /* 0x000fca0000000000 */
[----:B------:R-:W-:-:S05]  /*0440*/  SHF.R.U32.HI R0, RZ, 0x5, R0 ;  /* 0x00000005ff007819 */ /* 0x000fca0000011600 */
[----:B------:R-:W-:-:S05]  /*0450*/  IMAD.U32 R21, R0, -0x4, RZ ;  /* 0xfffffffc00157824 */ /* 0x000fca00078e00ff */
[C---:B------:R-:W-:Y:S02]  /*0460*/  ISETP.EQ.AND P3, PT, R21.reuse, -0x18, PT ;  /* 0xffffffe81500780c */ /* 0x040fe40003f62270 */
[C---:B------:R-:W-:Y:S02]  /*0470*/  ISETP.EQ.AND P4, PT, R21.reuse, -0x14, PT ;  /* 0xffffffec1500780c */ /* 0x040fe40003f82270 */
[C---:B------:R-:W-:Y:S02]  /*0480*/  ISETP.EQ.AND P0, PT, R21.reuse, -0x10, PT ;  /* 0xfffffff01500780c */ /* 0x040fe40003f02270 */
[C---:B------:R-:W-:Y:S02]  /*0490*/  ISETP.EQ.AND P1, PT, R21.reuse, -0xc, PT ;  /* 0xfffffff41500780c */ /* 0x040fe40003f22270 */
[C---:B------:R-:W-:Y:S02]  /*04a0*/  ISETP.EQ.AND P2, PT, R21.reuse, -0x8, PT ;  /* 0xfffffff81500780c */ /* 0x040fe40003f42270 */
[----:B------:R-:W-:-:S03]  /*04b0*/  ISETP.EQ.AND P5, PT, R21, 0x4, PT ;  /* 0x000000041500780c */ /* 0x000fc60003fa2270 */
[--C-:B------:R-:W-:Y:S01]  /*04c0*/  @P3 IMAD.MOV.U32 R0, RZ, RZ, R12.reuse ;  /* 0x000000ffff003224 */ /* 0x100fe200078e000c */
[C---:B------:R-:W-:Y:S01]  /*04d0*/  ISETP.EQ.AND P3, PT, R21.reuse, -0x4, PT ;  /* 0xfffffffc1500780c */ /* 0x040fe20003f62270 */
[----:B------:R-:W-:Y:S02]  /*04e0*/  @P4 IMAD.MOV.U32 R5, RZ, RZ, R12 ;  /* 0x000000ffff054224 */ /* 0x000fe400078e000c */
[--C-:B------:R-:W-:Y:S01]  /*04f0*/  @P4 IMAD.MOV.U32 R0, RZ, RZ, R16.reuse ;  /* 0x000000ffff004224 */ /* 0x100fe200078e0010 */
[----:B------:R-:W-:Y:S01]  /*0500*/  ISETP.EQ.AND P4, PT, R21, RZ, PT ;  /* 0x000000ff1500720c */ /* 0x000fe20003f82270 */
[----:B------:R-:W-:Y:S01]  /*0510*/  @P0 IMAD.MOV.U32 R5, RZ, RZ, R16 ;  /* 0x000000ffff050224 */ /* 0x000fe200078e0010 */
[----:B------:R-:W-:Y:S01]  /*0520*/  @P0 MOV R0, R17 ;  /* 0x0000001100000202 */ /* 0x000fe20000000f00 */
[----:B------:R-:W-:Y:S02]  /*0530*/  @P1 IMAD.MOV.U32 R5, RZ, RZ, R17 ;  /* 0x000000ffff051224 */ /* 0x000fe400078e0011 */
[----:B------:R-:W-:-:S02]  /*0540*/  @P2 IMAD.MOV.U32 R5, RZ, RZ, R18 ;  /* 0x000000ffff052224 */ /* 0x000fc400078e0012 */
[----:B------:R-:W-:Y:S02]  /*0550*/  @P1 IMAD.MOV.U32 R0, RZ, RZ, R18 ;  /* 0x000000ffff001224 */ /* 0x000fe400078e0012 */
[--C-:B------:R-:W-:Y:S02]  /*0560*/  @P3 IMAD.MOV.U32 R5, RZ, RZ, R19.reuse ;  /* 0x000000ffff053224 */ /* 0x100fe400078e0013 */
[----:B------:R-:W-:Y:S02]  /*0570*/  @P2 IMAD.MOV.U32 R0, RZ, RZ, R19 ;  /* 0x000000ffff002224 */ /* 0x000fe400078e0013 */
[----:B------:R-:W-:Y:S01]  /*0580*/  @P4 MOV R5, R20 ;  /* 0x0000001400054202 */ /* 0x000fe20000000f00 */
[--C-:B------:R-:W-:Y:S02]  /*0590*/  @P5 IMAD.MOV.U32 R5, RZ, RZ, R15.reuse ;  /* 0x000000ffff055224 */ /* 0x100fe400078e000f */
[----:B------:R-:W-:Y:S02]  /*05a0*/  @P3 IMAD.MOV.U32 R0, RZ, RZ, R20 ;  /* 0x000000ffff003224 */ /* 0x000fe400078e0014 */
[----:B------:R-:W-:-:S02]  /*05b0*/  @P4 IMAD.MOV.U32 R0, RZ, RZ, R15 ;  /* 0x000000ffff004224 */ /* 0x000fc400078e000f */
[----:B------:R-:W-:Y:S01]  /*05c0*/  IMAD.MOV.U32 R6, RZ, RZ, R5 ;  /* 0x000000ffff067224 */ /* 0x000fe200078e0005 */
[----:B------:R-:W-:Y:S06]  /*05d0*/  @!P6 BRA `(.L_x_4) ;  /* 0x00000000002ce947 */ /* 0x000fec0003800000 */
[----:B------:R-:W-:Y:S01]  /*05e0*/  @P0 IMAD.MOV.U32 R7, RZ, RZ, R12 ;  /* 0x000000ffff070224 */ /* 0x000fe200078e000c */
[----:B------:R-:W-:Y:S01]  /*05f0*/  ISETP.EQ.AND P0, PT, R21, 0x8, PT ;  /* 0x000000081500780c */ /* 0x000fe20003f02270 */
[----:B------:R-:W-:Y:S01]  /*0600*/  @P1 IMAD.MOV.U32 R7, RZ, RZ, R16 ;  /* 0x000000ffff071224 */ /* 0x000fe200078e0010 */
[----:B------:R-:W-:Y:S01]  /*0610*/  LOP3.LUT R5, R4, 0x1f, RZ, 0xc0, !PT ;  /* 0x0000001f04057812 */ /* 0x000fe200078ec0ff */
[----:B------:R-:W-:Y:S01]  /*0620*/  @P2 IMAD.MOV.U32 R7, RZ, RZ, R17 ;  /* 0x000000ffff072224 */ /* 0x000fe200078e0011 */
[----:B------:R-:W-:Y:S01]  /*0630*/  @P3 MOV R7, R18 ;  /* 0x0000001200073202 */ /* 0x000fe20000000f00 */
[----:B------:R-:W-:Y:S01]  /*0640*/  @P4 IMAD.MOV.U32 R7, RZ, RZ, R19 ;  /* 0x000000ffff074224 */ /* 0x000fe200078e0013 */
[----:B------:R-:W-:Y:S01]  /*0650*/  SHF.L.W.U32.HI R0, R6, R5, R0 ;  /* 0x0000000506007219 */ /* 0x000fe20000010e00 */
[----:B------:R-:W-:-:S06]  /*0660*/  @P5 IMAD.MOV.U32 R7, RZ, RZ, R20 ;  /* 0x000000ffff075224 */ /* 0x000fcc00078e0014 */
[----:B------:R-:W-:-:S05]  /*0670*/  @P0 IMAD.MOV.U32 R7, RZ, RZ, R15 ;  /* 0x000000ffff070224 */ /* 0x000fca00078e000f */
[----:B------:R-:W-:-:S07]  /*0680*/  SHF.L.W.U32.HI R6, R7, R5, R6 ;  /* 0x0000000507067219 */ /* 0x000fce0000010e06 */
.L_x_4:
[----:B------:R-:W-:Y:S05]  /*0690*/  BSYNC.RECONVERGENT B1 ;  /* 0x0000000000017941 */ /* 0x000fea0003800200 */
.L_x_3:
[C---:B------:R-:W-:Y:S01]  /*06a0*/  SHF.L.W.U32.HI R15, R6.reuse, 0x2, R0 ;  /* 0x00000002060f7819 */ /* 0x040fe20000010e00 */
[----:B------:R-:W-:Y:S01]  /*06b0*/  IMAD.SHL.U32 R4, R6, 0x4, RZ ;  /* 0x0000000406047824 */ /* 0x000fe200078e00ff */
[----:B------:R-:W-:Y:S01]  /*06c0*/  UMOV UR4, 0x54442d19 ;  /* 0x54442d1900047882 */ /* 0x000fe20000000000 */
[----:B------:R-:W-:Y:S01]  /*06d0*/  UMOV UR5, 0x3bf921fb ;  /* 0x3bf921fb00057882 */ /* 0x000fe20000000000 */
[----:B------:R-:W-:Y:S02]  /*06e0*/  SHF.R.S32.HI R5, RZ, 0x1f, R15 ;  /* 0x0000001fff057819 */ /* 0x000fe4000001140f */
[----:B------:R-:W-:Y:S02]  /*06f0*/  ISETP.GE.AND P0, PT, R11, RZ, PT ;  /* 0x000000ff0b00720c */ /* 0x000fe40003f06270 */
[C---:B------:R-:W-:Y:S02]  /*0700*/  LOP3.LUT R4, R5.reuse, R4, RZ, 0x3c, !PT ;  /* 0x0000000405047212 */ /* 0x040fe400078e3cff */
[----:B------:R-:W-:-:S02]  /*0710*/  LOP3.LUT R5, R5, R15, RZ, 0x3c, !PT ;  /* 0x0000000f05057212 */ /* 0x000fc400078e3cff */
[----:B------:R-:W-:Y:S02]  /*0720*/  SHF.R.U32.HI R0, RZ, 0x1e, R0 ;  /* 0x0000001eff007819 */ /* 0x000fe40000011600 */
[C---:B------:R-:W-:Y:S02]  /*0730*/  LOP3.LUT R21, R15.reuse, R11, RZ, 0x3c, !PT ;  /* 0x0000000b0f157212 */ /* 0x040fe400078e3cff */
[----:B------:R-:W0:Y:S01]  /*0740*/  I2F.F64.S64 R4, R4 ;  /* 0x0000000400047312 */ /* 0x000e220000301c00 */
[----:B------:R-:W-:Y:S02]  /*0750*/  LEA.HI R0, R15, R0, RZ, 0x1 ;  /* 0x000000000f007211 */ /* 0x000fe400078f08ff */
[----:B------:R-:W-:-:S03]  /*0760*/  ISETP.GE.AND P1, PT, R21, RZ, PT ;  /* 0x000000ff1500720c */ /* 0x000fc60003f26270 */
[----:B------:R-:W-:-:S04]  /*0770*/  IMAD.MOV R15, RZ, RZ, -R0 ;  /* 0x000000ffff0f7224 */ /* 0x000fc800078e0a00 */
[----:B------:R-:W-:Y:S01]  /*0780*/  @!P0 IMAD.MOV.U32 R0, RZ, RZ, R15 ;  /* 0x000000ffff008224 */ /* 0x000fe200078e000f */
[----:B0-----:R-:W-:-:S10]  /*0790*/  DMUL R6, R4, UR4 ;  /* 0x0000000404067c28 */ /* 0x001fd40008000000 */
[----:B------:R-:W0:Y:S02]  /*07a0*/  F2F.F32.F64 R6, R6 ;  /* 0x0000000600067310 */ /* 0x000e240000301000 */
[----:B0-----:R-:W-:-:S07]  /*07b0*/  FSEL R5, -R6, R6, !P1 ;  /* 0x0000000606057208 */ /* 0x001fce0004800100 */
.L_x_1:
[----:B------:R-:W-:Y:S05]  /*07c0*/  BSYNC.RECONVERGENT B0 ;  /* 0x0000000000007941 */ /* 0x000fea0003800200 */
.L_x_0:
[----:B------:R-:W-:Y:S01]  /*07d0*/  MOV R4, 0x37cbac00 ;  /* 0x37cbac0000047802 */ /* 0x000fe20000000f00 */
[----:B------:R-:W-:Y:S01]  /*07e0*/  FMUL R7, R5, R5 ;  /* 0x0000000505077220 */ /* 0x000fe20000400000 */
[C---:B------:R-:W-:Y:S01]  /*07f0*/  LOP3.LUT R15, R0.reuse, 0x1, RZ, 0xc0, !PT ;  /* 0x00000001000f7812 */ /* 0x040fe200078ec0ff */
[----:B------:R-:W-:Y:S01]  /*0800*/  IMAD.MOV.U32 R22, RZ, RZ, 0x3d2aaabb ;  /* 0x3d2aaabbff167424 */ /* 0x000fe200078e00ff */
[----:B------:R-:W-:Y:S01]  /*0810*/  LOP3.LUT P1, RZ, R0, 0x2, RZ, 0xc0, !PT ;  /* 0x0000000200ff7812 */ /* 0x000fe2000782c0ff */
[----:B------:R-:W-:Y:S01]  /*0820*/  FFMA R6, R7, R4, -0.0013887860113754868507 ;  /* 0xbab607ed07067423 */ /* 0x000fe20000000004 */
[----:B------:R-:W-:Y:S01]  /*0830*/  ISETP.NE.U32.AND P0, PT, R15, 0x1, PT ;  /* 0x000000010f00780c */ /* 0x000fe20003f05070 */
[----:B------:R-:W-:Y:S01]  /*0840*/  IMAD.MOV.U32 R15, RZ, RZ, 0x3effffff ;  /* 0x3effffffff0f7424 */ /* 0x000fe200078e00ff */
[----:B------:R-:W-:Y:S01]  /*0850*/  FSETP.GE.AND P2, PT, |R11|, 105615, PT ;  /* 0x47ce47800b00780b */ /* 0x000fe20003f46200 */
[----:B------:R-:W-:Y:S01]  /*0860*/  BSSY.RECONVERGENT B0, `(.L_x_5) ;  /* 0x000006a000007945 */ /* 0x000fe20003800200 */
[----:B------:R-:W-:-:S02]  /*0870*/  FSEL R6, R6, -0.00019574658654164522886, !P0 ;  /* 0xb94d415306067808 */ /* 0x000fc40004000000 */
[----:B------:R-:W-:Y:S02]  /*0880*/  FSEL R22, R22, 0.0083327032625675201416, !P0 ;  /* 0x3c0885e416167808 */ /* 0x000fe40004000000 */
[----:B------:R-:W-:Y:S02]  /*0890*/  FSEL R0, R5, 1, P0 ;  /* 0x3f80000005007808 */ /* 0x000fe40000000000 */
[----:B------:R-:W-:Y:S01]  /*08a0*/  FSEL R15, -R15, -0.16666662693023681641, !P0 ;  /* 0xbe2aaaa80f0f7808 */ /* 0x000fe20004000100 */
[C---:B------:R-:W-:Y:S02]  /*08b0*/  FFMA R6, R7.reuse, R6, R22 ;  /* 0x0000000607067223 */ /* 0x040fe40000000016 */
[C---:B------:R-:W-:Y:S02]  /*08c0*/  FFMA R5, R7.reuse, R0, RZ ;  /* 0x0000000007057223 */ /* 0x040fe400000000ff */
[----:B------:R-:W-:-:S04]  /*08d0*/  FFMA R6, R7, R6, R15 ;  /* 0x0000000607067223 */ /* 0x000fc8000000000f */
[----:B------:R-:W-:-:S04]  /*08e0*/  FFMA R5, R5, R6, R0 ;  /* 0x0000000605057223 */ /* 0x000fc80000000000 */
[----:B------:R-:W-:-:S05]  /*08f0*/  @P1 FADD R5, RZ, -R5 ;  /* 0x80000005ff051221 */ /* 0x000fca0000000000 */
[----:B------:R0:W-:Y:S01]  /*0900*/  STG.E desc[UR6][R2.64], R5 ;  /* 0x0000000502007986 */ /* 0x0001e2000c101906 */
[----:B------:R-:W-:Y:S05]  /*0910*/  @!P2 BRA `(.L_x_6) ;  /* 0x000000040078a947 */ /* 0x000fea0003800000 */
[----:B------:R-:W-:-:S13]  /*0920*/  FSETP.NEU.AND P0, PT, |R11|, +INF , PT ;  /* 0x7f8000000b00780b */ /* 0x000fda0003f0d200 */
[----:B------:R-:W-:Y:S01]  /*0930*/  @!P0 FMUL R14, RZ, R11 ;  /* 0x0000000bff0e8220 */ /* 0x000fe20000400000 */
[----:B------:R-:W-:Y:S01]  /*0940*/  @!P0 IMAD.MOV.U32 R13, RZ, RZ, RZ ;  /* 0x000000ffff0d8224 */ /* 0x000fe200078e00ff */
[----:B------:R-:W-:Y:S06]  /*0950*/  @!P0 BRA `(.L_x_6) ;  /* 0x0000000400688947 */ /* 0x000fec0003800000 */
[----:B------:R-:W-:Y:S01]  /*0960*/  IMAD.SHL.U32 R0, R11, 0x100, RZ ;  /* 0x000001000b007824 */ /* 0x000fe200078e00ff */
[----:B------:R-:W1:Y:S01]  /*0970*/  LDCU.64 UR8, c[0x4][URZ] ;  /* 0x01000000ff0877ac */ /* 0x000e620008000a00 */
[----:B0-----:R-:W-:Y:S02]  /*0980*/  IMAD.MOV.U32 R5, RZ, RZ, RZ ;  /* 0x000000ffff057224 */ /* 0x001fe400078e00ff */
[----:B------:R-:W-:Y:S01]  /*0990*/  IMAD.MOV.U32 R21, RZ, RZ, RZ ;  /* 0x000000ffff157224 */ /* 0x000fe200078e00ff */
[----:B------:R-:W-:Y:S01]  /*09a0*/  LOP3.LUT R13, R0, 0x80000000, RZ, 0xfc, !PT ;  /* 0x80000000000d7812 */ /* 0x000fe200078efcff */
[----:B------:R-:W-:Y:S01]  /*09b0*/  UMOV UR5, URZ ;  /* 0x000000ff00057c82 */ /* 0x000fe20008000000 */
[----:B------:R-:W-:-:S05]  /*09c0*/  UMOV UR4, URZ ;  /* 0x000000ff00047c82 */ /* 0x000fca0008000000 */
.L_x_7:
[----:B-1----:R-:W-:Y:S01]  /*09d0*/  MOV R14, UR8 ;  /* 0x00000008000e7c02 */ /* 0x002fe20008000f00 */
        /* <DEDUP_REMOVED lines=10> */
[----:B------:R-:W-:-:S02]  /*0a80*/  ISETP.EQ.AND P4, PT, R21, 0x10, PT ;  /* 0x000000101500780c */ /* 0x000fc40003f82270 */
[C---:B------:R-:W-:Y:S01]  /*0a90*/  ISETP.EQ.AND P5, PT, R21.reuse, 0x14, PT ;  /* 0x000000141500780c */ /* 0x040fe20003fa2270 */
[----:B------:R-:W-:Y:S02]  /*0aa0*/  VIADD R21, R21, 0x4 ;  /* 0x0000000415157836 */ /* 0x000fe40000000000 */
[----:B--2---:R-:W-:-:S03]  /*0ab0*/  IMAD.WIDE.U32 R6, R6, R13, RZ ;  /* 0x0000000d06067225 */ /* 0x004fc600078e00ff */
[----:B------:R-:W-:-:S04]  /*0ac0*/  IADD3 R0, P6, PT, R6, R5, RZ ;  /* 0x0000000506007210 */ /* 0x000fc80007fde0ff */
[----:B------:R-:W-:Y:S01]  /*0ad0*/  IADD3.X R5, PT, PT, R7, UR5, RZ, P6, !PT ;  /* 0x0000000507057c10 */ /* 0x000fe2000b7fe4ff */
[--C-:B------:R-:W-:Y:S02]  /*0ae0*/  @P0 IMAD.MOV.U32 R12, RZ, RZ, R0.reuse ;  /* 0x000000ffff0c0224 */ /* 0x100fe400078e0000 */
[----:B------:R-:W-:Y:S01]  /*0af0*/  @P5 MOV R20, R0 ;  /* 0x0000000000145202 */ /* 0x000fe20000000f00 */
[--C-:B------:R-:W-:Y:S02]  /*0b00*/  @P1 IMAD.MOV.U32 R16, RZ, RZ, R0.reuse ;  /* 0x000000ffff101224 */ /* 0x100fe400078e0000 */
[--C-:B------:R-:W-:Y:S02]  /*0b10*/  @P2 IMAD.MOV.U32 R17, RZ, RZ, R0.reuse ;  /* 0x000000ffff112224 */ /* 0x100fe400078e0000 */
[--C-:B------:R-:W-:Y:S02]  /*0b20*/  @P3 IMAD.MOV.U32 R18, RZ, RZ, R0.reuse ;  /* 0x000000ffff123224 */ /* 0x100fe400078e0000 */
        /* <DEDUP_REMOVED lines=14> */
[----:B------:R-:W-:-:S03]  /*0c10*/  ISETP.EQ.AND P5, PT, R13, RZ, PT ;  /* 0x000000ff0d00720c */ /* 0x000fc60003fa2270 */
[--C-:B------:R-:W-:Y:S01]  /*0c20*/  @P3 IMAD.MOV.U32 R0, RZ, RZ, R12.reuse ;  /* 0x000000ffff003224 */ /* 0x100fe200078e000c */
[C---:B------:R-:W-:Y:S01]  /*0c30*/  ISETP.EQ.AND P3, PT, R13.reuse, -0x4, PT ;  /* 0xfffffffc0d00780c */ /* 0x040fe20003f62270 */
[----:B------:R-:W-:Y:S02]  /*0c40*/  @P4 IMAD.MOV.U32 R6, RZ, RZ, R12 ;  /* 0x000000ffff064224 */ /* 0x000fe400078e000c */
[----:B------:R-:W-:Y:S01]  /*0c50*/  @P4 IMAD.MOV.U32 R0, RZ, RZ, R16 ;  /* 0x000000ffff004224 */ /* 0x000fe200078e0010 */
[----:B------:R-:W-:Y:S01]  /*0c60*/  ISETP.EQ.AND P4, PT, R13, 0x4, PT ;  /* 0x000000040d00780c */ /* 0x000fe20003f82270 */
[--C-:B------:R-:W-:Y:S01]  /*0c70*/  @P2 IMAD.MOV.U32 R0, RZ, RZ, R17.reuse ;  /* 0x000000ffff002224 */ /* 0x100fe200078e0011 */
[----:B------:R-:W-:Y:S01]  /*0c80*/  @P2 MOV R6, R16 ;  /* 0x0000001000062202 */ /* 0x000fe20000000f00 */
[----:B------:R-:W-:Y:S02]  /*0c90*/  @P1 IMAD.MOV.U32 R6, RZ, RZ, R17 ;  /* 0x000000ffff061224 */ /* 0x000fe400078e0011 */
[----:B------:R-:W-:-:S02]  /*0ca0*/  @P1 IMAD.MOV.U32 R0, RZ, RZ, R18 ;  /* 0x000000ffff001224 */ /* 0x000fc400078e0012 */
[----:B------:R-:W-:Y:S02]  /*0cb0*/  @P0 IMAD.MOV.U32 R6, RZ, RZ, R18 ;  /* 0x000000ffff060224 */ /* 0x000fe400078e0012 */
[--C-:B------:R-:W-:Y:S01]  /*0cc0*/  @P0 IMAD.MOV.U32 R0, RZ, RZ, R19.reuse ;  /* 0x000000ffff000224 */ /* 0x100fe200078e0013 */
[----:B------:R-:W-:Y:S01]  /*0cd0*/  @P3 MOV R0, R20 ;  /* 0x0000001400003202 */ /* 0x000fe20000000f00 */
[----:B------:R-:W-:Y:S02]  /*0ce0*/  @P3 IMAD.MOV.U32 R6, RZ, RZ, R19 ;  /* 0x000000ffff063224 */ /* 0x000fe400078e0013 */
[----:B------:R-:W-:Y:S02]  /*0cf0*/  @P5 IMAD.MOV.U32 R6, RZ, RZ, R20 ;  /* 0x000000ffff065224 */ /* 0x000fe400078e0014 */
[--C-:B------:R-:W-:Y:S02]  /*0d00*/  @P5 IMAD.MOV.U32 R0, RZ, RZ, R5.reuse ;  /* 0x000000ffff005224 */ /* 0x100fe400078e0005 */
[----:B------:R-:W-:Y:S01]  /*0d10*/  @P4 IMAD.MOV.U32 R6, RZ, RZ, R5 ;  /* 0x000000ffff064224 */ /* 0x000fe200078e0005 */
[----:B------:R-:W-:Y:S06]  /*0d20*/  @!P6 BRA `(.L_x_9) ;  /* 0x000000000028e947 */ /* 0x000fec0003800000 */
[----:B------:R-:W-:Y:S01]  /*0d30*/  @P1 IMAD.MOV.U32 R12, RZ, RZ, R16 ;  /* 0x000000ffff0c1224 */ /* 0x000fe200078e0010 */
[----:B------:R-:W-:Y:S01]  /*0d40*/  LOP3.LUT R7, R7, 0x1f, RZ, 0xc0, !PT ;  /* 0x0000001f07077812 */ /* 0x000fe200078ec0ff */
[----:B------:R-:W-:Y:S01]  /*0d50*/  @P0 IMAD.MOV.U32 R12, RZ, RZ, R17 ;  /* 0x000000ffff0c0224 */ /* 0x000fe200078e0011 */
[----:B------:R-:W-:Y:S01]  /*0d60*/  ISETP.EQ.AND P0, PT, R13, 0x8, PT ;  /* 0x000000080d00780c */ /* 0x000fe20003f02270 */
[----:B------:R-:W-:Y:S01]  /*0d70*/  @P3 IMAD.MOV.U32 R12, RZ, RZ, R18 ;  /* 0x000000ffff0c3224 */ /* 0x000fe200078e0012 */
[----:B------:R-:W-:Y:S01]  /*0d80*/  @P5 MOV R12, R19 ;  /* 0x00000013000c5202 */ /* 0x000fe20000000f00 */
[----:B------:R-:W-:Y:S01]  /*0d90*/  @P4 IMAD.MOV.U32 R12, RZ, RZ, R20 ;  /* 0x000000ffff0c4224 */ /* 0x000fe200078e0014 */
[----:B------:R-:W-:-:S09]  /*0da0*/  SHF.L.W.U32.HI R0, R6, R7, R0 ;  /* 0x0000000706007219 */ /* 0x000fd20000010e00 */
[----:B------:R-:W-:-:S05]  /*0db0*/  @P0 IMAD.MOV.U32 R12, RZ, RZ, R5 ;  /* 0x000000ffff0c0224 */ /* 0x000fca00078e0005 */
[----:B------:R-:W-:-:S07]  /*0dc0*/  SHF.L.W.U32.HI R6, R12, R7, R6 ;  /* 0x000000070c067219 */ /* 0x000fce0000010e06 */
.L_x_9:
[----:B------:R-:W-:Y:S05]  /*0dd0*/  BSYNC.RECONVERGENT B1 ;  /* 0x0000000000017941 */ /* 0x000fea0003800200 */
.L_x_8:
        /* <DEDUP_REMOVED lines=9> */
[----:B------:R-:W0:Y:S01]  /*0e70*/  I2F.F64.S64 R6, R14 ;  /* 0x0000000e00067312 */ /* 0x000e220000301c00 */
[C---:B------:R-:W-:Y:S02]  /*0e80*/  LOP3.LUT R11, R13.reuse, R11, RZ, 0x3c, !PT ;  /* 0x0000000b0d0b7212 */ /* 0x040fe400078e3cff */
[----:B------:R-:W-:Y:S02]  /*0e90*/  LEA.HI R13, R13, R0, RZ, 0x1 ;  /* 0x000000000d0d7211 */ /* 0x000fe400078f08ff */
[----:B------:R-:W-:-:S03]  /*0ea0*/  ISETP.GE.AND P0, PT, R11, RZ, PT ;  /* 0x000000ff0b00720c */ /* 0x000fc60003f06270 */
[----:B------:R-:W-:-:S04]  /*0eb0*/  IMAD.MOV R0, RZ, RZ, -R13 ;  /* 0x000000ffff007224 */ /* 0x000fc800078e0a0d */
[----:B------:R-:W-:Y:S01]  /*0ec0*/  @!P1 IMAD.MOV.U32 R13, RZ, RZ, R0 ;  /* 0x000000ffff0d9224 */ /* 0x000fe200078e0000 */
[----:B0-----:R-:W-:-:S10]  /*0ed0*/  DMUL R6, R6, UR4 ;  /* 0x0000000406067c28 */ /* 0x001fd40008000000 */
[----:B------:R-:W0:Y:S02]  /*0ee0*/  F2F.F32.F64 R6, R6 ;  /* 0x0000000600067310 */ /* 0x000e240000301000 */
[----:B0-----:R-:W-:-:S07]  /*0ef0*/  FSEL R14, -R6, R6, !P0 ;  /* 0x00000006060e7208 */ /* 0x001fce0004000100 */
.L_x_6:
[----:B------:R-:W-:Y:S05]  /*0f00*/  BSYNC.RECONVERGENT B0 ;  /* 0x0000000000007941 */ /* 0x000fea0003800200 */
.L_x_5:
[C---:B------:R-:W-:Y:S01]  /*0f10*/  LOP3.LUT R0, R13.reuse, 0x1, RZ, 0xc0, !PT ;  /* 0x000000010d007812 */ /* 0x040fe200078ec0ff */
[----:B0-----:R-:W-:Y:S01]  /*0f20*/  FMUL R5, R14, R14 ;  /* 0x0000000e0e057220 */ /* 0x001fe20000400000 */
[----:B------:R-:W-:Y:S01]  /*0f30*/  IMAD.MOV.U32 R7, RZ, RZ, 0x3e2aaaa8 ;  /* 0x3e2aaaa8ff077424 */ /* 0x000fe200078e00ff */
[----:B------:R-:W-:Y:S01]  /*0f40*/  IADD3 R13, PT, PT, R13, 0x1, RZ ;  /* 0x000000010d0d7810 */ /* 0x000fe20007ffe0ff */
[----:B-----5:R-:W-:Y:S01]  /*0f50*/  FADD R9, R9, 0.0040000001899898052216 ;  /* 0x3b83126f09097421 */ /* 0x020fe20000000000 */
[----:B------:R-:W-:Y:S01]  /*0f60*/  ISETP.NE.U32.AND P0, PT, R0, 0x1, PT ;  /* 0x000000010000780c */ /* 0x000fe20003f05070 */
[----:B------:R-:W-:Y:S01]  /*0f70*/  FFMA R4, R5, R4, -0.0013887860113754868507 ;  /* 0xbab607ed05047423 */ /* 0x000fe20000000004 */
[----:B------:R-:W-:Y:S01]  /*0f80*/  IMAD.MOV.U32 R0, RZ, RZ, 0x3c0885e4 ;  /* 0x3c0885e4ff007424 */ /* 0x000fe200078e00ff */
[----:B------:R-:W-:Y:S01]  /*0f90*/  LOP3.LUT P1, RZ, R13, 0x2, RZ, 0xc0, !PT ;  /* 0x000000020dff7812 */ /* 0x000fe2000782c0ff */
[----:B------:R-:W-:Y:S01]  /*0fa0*/  BSSY.RECONVERGENT B0, `(.L_x_10) ;  /* 0x0000025000007945 */ /* 0x000fe20003800200 */
[----:B------:R-:W-:-:S02]  /*0fb0*/  FSEL R7, -R7, -0.4999999701976776123, !P0 ;  /* 0xbeffffff07077808 */ /* 0x000fc40004000100 */
[----:B------:R-:W-:Y:S02]  /*0fc0*/  FSEL R4, R4, -0.00019574658654164522886, P0 ;  /* 0xb94d415304047808 */ /* 0x000fe40000000000 */
[----:B------:R-:W-:-:S05]  /*0fd0*/  FSEL R0, R0, 0.041666727513074874878, !P0 ;  /* 0x3d2aaabb00007808 */ /* 0x000fca0004000000 */
[----:B------:R-:W-:Y:S01]  /*0fe0*/  FFMA R4, R5, R4, R0 ;  /* 0x0000000405047223 */ /* 0x000fe20000000000 */
[----:B------:R-:W-:Y:S02]  /*0ff0*/  FSEL R0, R14, 1, !P0 ;  /* 0x3f8000000e007808 */ /* 0x000fe40004000000 */
[----:B------:R-:W-:Y:S01]  /*1000*/  FSETP.GT.AND P0, PT, R9, 1, PT ;  /* 0x3f8000000900780b */ /* 0x000fe20003f04000 */
[C---:B------:R-:W-:Y:S02]  /*1010*/  FFMA R4, R5.reuse, R4, R7 ;  /* 0x0000000405047223 */ /* 0x040fe40000000007 */
[----:B------:R-:W-:-:S04]  /*1020*/  FFMA R5, R5, R0, RZ ;  /* 0x0000000005057223 */ /* 0x000fc800000000ff */
[----:B------:R-:W-:-:S04]  /*1030*/  FFMA R5, R5, R4, R0 ;  /* 0x0000000405057223 */ /* 0x000fc80000000000 */
[----:B------:R-:W-:-:S05]  /*1040*/  @P1 FADD R5, RZ, -R5 ;  /* 0x80000005ff051221 */ /* 0x000fca0000000000 */
[----:B------:R0:W-:Y:S01]  /*1050*/  STG.E desc[UR6][R2.64+0x4], R5 ;  /* 0x0000040502007986 */ /* 0x0001e2000c101906 */
[----:B------:R-:W-:Y:S05]  /*1060*/  @!P0 BRA `(.L_x_11) ;  /* 0x0000000000608947 */ /* 0x000fea0003800000 */
[----:B------:R-:W-:Y:S01]  /*1070*/  FMUL R10, R10, 1000 ;  /* 0x447a00000a0a7820 */ /* 0x000fe20000400000 */
[----:B------:R-:W-:Y:S02]  /*1080*/  IMAD.MOV.U32 R0, RZ, RZ, 0x41c64e6d ;  /* 0x41c64e6dff007424 */ /* 0x000fe400078e00ff */
[----:B------:R-:W-:Y:S01]  /*1090*/  IMAD.MOV.U32 R9, RZ, RZ, -0x40800000 ;  /* 0xbf800000ff097424 */ /* 0x000fe200078e00ff */
[----:B0-----:R-:W0:Y:S02]  /*10a0*/  F2I.TRUNC.NTZ R5, R10 ;  /* 0x0000000a00057305 */ /* 0x001e24000020f100 */
[C---:B0-----:R-:W-:Y:S02]  /*10b0*/  IMAD.IADD R5, R8.reuse, 0x1, R5 ;  /* 0x0000000108057824 */ /* 0x041fe400078e0205 */
[-C--:B------:R-:W-:Y:S02]  /*10c0*/  IMAD R8, R8, R0.reuse, -0x3393aacc ;  /* 0xcc6c553408087424 */ /* 0x080fe400078e0200 */
[----:B------:R-:W-:-:S03]  /*10d0*/  IMAD R5, R5, R0, 0x3039 ;  /* 0x0000303905057424 */ /* 0x000fc600078e0200 */
[----:B------:R-:W-:Y:S02]  /*10e0*/  SHF.R.S32.HI R7, RZ, 0x1f, R8 ;  /* 0x0000001fff077819 */ /* 0x000fe40000011408 */
[----:B------:R-:W-:Y:S02]  /*10f0*/  SHF.R.S32.HI R0, RZ, 0x1f, R5 ;  /* 0x0000001fff007819 */ /* 0x000fe40000011405 */
[----:B------:R-:W-:Y:S02]  /*1100*/  LEA.HI R7, R7, R8, RZ, 0x10 ;  /* 0x0000000807077211 */ /* 0x000fe400078f80ff */
[----:B------:R-:W-:Y:S01]  /*1110*/  LEA.HI R0, R0, R5, RZ, 0x10 ;  /* 0x0000000500007211 */ /* 0x000fe200078f80ff */
[----:B------:R-:W-:Y:S01]  /*1120*/  IMAD.MOV.U32 R5, RZ, RZ, 0x40000000 ;  /* 0x40000000ff057424 */ /* 0x000fe200078e00ff */
[----:B------:R-:W-:Y:S02]  /*1130*/  SHF.R.U32.HI R7, RZ, 0x10, R7 ;  /* 0x00000010ff077819 */ /* 0x000fe40000011607 */
[----:B------:R-:W-:-:S02]  /*1140*/  SHF.R.U32.HI R0, RZ, 0x10, R0 ;  /* 0x00000010ff007819 */ /* 0x000fc40000011600 */
[----:B------:R-:W-:Y:S02]  /*1150*/  LOP3.LUT R7, R7, 0x7fff, RZ, 0xc0, !PT ;  /* 0x00007fff07077812 */ /* 0x000fe400078ec0ff */
[----:B------:R-:W-:Y:S02]  /*1160*/  LOP3.LUT R0, R0, 0x7fff, RZ, 0xc0, !PT ;  /* 0x00007fff00007812 */ /* 0x000fe400078ec0ff */
[----:B------:R-:W-:Y:S02]  /*1170*/  I2FP.F32.U32 R7, R7 ;  /* 0x0000000700077245 */ /* 0x000fe40000201000 */
[----:B------:R-:W-:-:S03]  /*1180*/  I2FP.F32.U32 R0, R0 ;  /* 0x0000000000007245 */ /* 0x000fc60000201000 */
[----:B------:R-:W-:Y:S02]  /*1190*/  FMUL R7, R7, 3.0517578125e-05 ;  /* 0x3800000007077820 */ /* 0x000fe40000400000 */
[----:B------:R-:W-:Y:S02]  /*11a0*/  FMUL R0, R0, 3.0517578125e-05 ;  /* 0x3800000000007820 */ /* 0x000fe40000400000 */
[-C--:B------:R-:W-:Y:S02]  /*11b0*/  FFMA R7, R7, R5.reuse, -1 ;  /* 0xbf80000007077423 */ /* 0x080fe40000000005 */
[----:B------:R-:W-:-:S03]  /*11c0*/  FFMA R5, R0, R5, -1 ;  /* 0xbf80000000057423 */ /* 0x000fc60000000005 */
[----:B------:R1:W-:Y:S04]  /*11d0*/  STG.E desc[UR6][R2.64+0x4], R7 ;  /* 0x0000040702007986 */ /* 0x0003e8000c101906 */
[----:B------:R1:W-:Y:S02]  /*11e0*/  STG.E desc[UR6][R2.64], R5 ;  /* 0x0000000502007986 */ /* 0x0003e4000c101906 */
.L_x_11:
[----:B------:R-:W-:Y:S05]  /*11f0*/  BSYNC.RECONVERGENT B0 ;  /* 0x0000000000007941 */ /* 0x000fea0003800200 */
.L_x_10:
[----:B------:R-:W-:Y:S01]  /*1200*/  STG.E desc[UR6][R2.64+0x8], R9 ;  /* 0x0000080902007986 */ /* 0x000fe2000c101906 */
[----:B------:R-:W-:Y:S05]  /*1210*/  EXIT ;  /* 0x000000000000794d */ /* 0x000fea0003800000 */
.L_x_12:
[----:B------:R-:W-:-:S00]  /*1220*/  BRA `(.L_x_12) ;  /* 0xfffffffc00fc7947 */ /* 0x000fc0000383ffff */
[----:B------:R-:W-:-:S00]  /*1230*/  NOP ;  /* 0x0000000000007918 */ /* 0x000fc00000000000 */
        /* <DEDUP_REMOVED lines=12> */
.L_x_13:


//--------------------- .nv.global.init           --------------------------
	.section	.nv.global.init,"aw",@progbits
	.align	4
.nv.global.init:
	.type		__cudart_i2opi_f,@object
	.size		__cudart_i2opi_f,(.L_0 - __cudart_i2opi_f)
__cudart_i2opi_f:
        /*0000*/ 	.byte	0x41, 0x90, 0x43, 0x3c, 0x99, 0x95, 0x62, 0xdb, 0xc0, 0xdd, 0x34, 0xf5, 0xd1, 0x57, 0x27, 0xfc
        /*0010*/ 	.byte	0x29, 0x15, 0x44, 0x4e, 0x6e, 0x83, 0xf9, 0xa2
.L_0:


//--------------------- .nv.shared.reserved.0     --------------------------
	.section	.nv.shared.reserved.0,"aw",@nobits
	.weak		__nv_reservedSMEM_offset_0_alias
	.size		__nv_reservedSMEM_offset_0_alias, 0, 64
	.other		__nv_reservedSMEM_offset_0_alias,@"STO_CUDA_RESERVED_SHARED STV_DEFAULT"
__nv_reservedSMEM_offset_0_alias:
	.zero		0
	.zero		64


//--------------------- .nv.constant0._Z19updateStarPositionsPffi --------------------------
	.section	.nv.constant0._Z19updateStarPositionsPffi,"a",@progbits
	.sectionflags	@""
	.align	4
.nv.constant0._Z19updateStarPositionsPffi:
	.zero		912


//--------------------- SYMBOLS --------------------------

	.type		.nv.reservedSmem.offset0,@object
	.size		.nv.reservedSmem.offset0,0x4
